//
// Generated by NVIDIA NVVM Compiler
//
// Compiler Build ID: CL-36424714
// Cuda compilation tools, release 13.0, V13.0.88
// Based on NVVM 20.0.0
//

.version 9.0
.target sm_100
.address_size 64

	// .globl	_Z14sumArraysOnGPUPfS_S_i

.visible .entry _Z14sumArraysOnGPUPfS_S_i(
	.param .u64 .ptr .align 1 _Z14sumArraysOnGPUPfS_S_i_param_0,
	.param .u64 .ptr .align 1 _Z14sumArraysOnGPUPfS_S_i_param_1,
	.param .u64 .ptr .align 1 _Z14sumArraysOnGPUPfS_S_i_param_2,
	.param .u32 _Z14sumArraysOnGPUPfS_S_i_param_3
)
{
	.reg .b32 	%r<2>;
	.reg .b32 	%f<4>;
	.reg .b64 	%rd<11>;

	ld.param.u64 	%rd1, [_Z14sumArraysOnGPUPfS_S_i_param_0];
	ld.param.u64 	%rd2, [_Z14sumArraysOnGPUPfS_S_i_param_1];
	ld.param.u64 	%rd3, [_Z14sumArraysOnGPUPfS_S_i_param_2];
	cvta.to.global.u64 	%rd4, %rd3;
	cvta.to.global.u64 	%rd5, %rd2;
	cvta.to.global.u64 	%rd6, %rd1;
	mov.u32 	%r1, %tid.x;
	mul.wide.u32 	%rd7, %r1, 4;
	add.s64 	%rd8, %rd6, %rd7;
	ld.global.f32 	%f1, [%rd8];
	add.s64 	%rd9, %rd5, %rd7;
	ld.global.f32 	%f2, [%rd9];
	add.f32 	%f3, %f1, %f2;
	add.s64 	%rd10, %rd4, %rd7;
	st.global.f32 	[%rd10], %f3;
	ret;

}


// ===== COMPILED SASS (sm_100) =====

	.target	sm_100

	.elftype	@"ET_EXEC"


//--------------------- .note.nv.tkinfo           --------------------------
	.section	.note.nv.tkinfo,"",@"SHT_NOTE"
	.sectionflags	@"SHF_NOTE_NV_TKINFO"
	.tkinfo
        /*0018*/ 	.word	0x00000002
        /*0030*/ 	.string	""
        /*0030*/ 	.string	"ptxas"
        /*0030*/ 	.string	"Cuda compilation tools, release 13.0, V13.0.88"
        /*0030*/ 	.string	"Build cuda_13.0.r13.0/compiler.36424714_0"
        /*0030*/ 	.string	"-arch sm_100 -m 64 "



//--------------------- .note.nv.cuinfo           --------------------------
	.section	.note.nv.cuinfo,"",@"SHT_NOTE"
	.sectionflags	@"SHF_NOTE_NV_CUINFO"
        /*0018*/ 	.short	0x0002
        /*001a*/ 	.short	0x0064
        /*001c*/ 	.short	0x0082
	.zero		2


//--------------------- .nv.info                  --------------------------
	.section	.nv.info,"",@"SHT_CUDA_INFO"
	.align	4


	//----- nvinfo : EIATTR_REGCOUNT
	.align		4
        /*0000*/ 	.byte	0x04, 0x2f
        /*0002*/ 	.short	(.L_1 - .L_0)
	.align		4
.L_0:
        /*0004*/ 	.word	index@(_Z14sumArraysOnGPUPfS_S_i)
        /*0008*/ 	.word	0x0000000c


	//----- nvinfo : EIATTR_FRAME_SIZE
	.align		4
.L_1:
        /*000c*/ 	.byte	0x04, 0x11
        /*000e*/ 	.short	(.L_3 - .L_2)
	.align		4
.L_2:
        /*0010*/ 	.word	index@(_Z14sumArraysOnGPUPfS_S_i)
        /*0014*/ 	.word	0x00000000


	//----- nvinfo : EIATTR_MIN_STACK_SIZE
	.align		4
.L_3:
        /*0018*/ 	.byte	0x04, 0x12
        /*001a*/ 	.short	(.L_5 - .L_4)
	.align		4
.L_4:
        /*001c*/ 	.word	index@(_Z14sumArraysOnGPUPfS_S_i)
        /*0020*/ 	.word	0x00000000
.L_5:


//--------------------- .nv.compat                --------------------------
	.section	.nv.compat,"",@"SHT_CUDA_COMPAT_INFO"
	.align	4
        /*0000*/ 	.byte	0x02, 0x09, 0x00, 0x00, 0x02, 0x02, 0x01, 0x00, 0x02, 0x05, 0x05, 0x00, 0x03, 0x07, 0x01, 0x01
        /*0010*/ 	.byte	0x02, 0x03, 0x00, 0x00, 0x02, 0x06, 0x01, 0x00, 0x04, 0x0b, 0x08, 0x00, 0x09, 0x00, 0x00, 0x00
        /*0020*/ 	.byte	0x00, 0x00, 0x00, 0x00


//--------------------- .nv.info._Z14sumArraysOnGPUPfS_S_i --------------------------
	.section	.nv.info._Z14sumArraysOnGPUPfS_S_i,"",@"SHT_CUDA_INFO"
	.sectionflags	@""
	.align	4


	//----- nvinfo : EIATTR_CUDA_API_VERSION
	.align		4
        /*0000*/ 	.byte	0x04, 0x37
        /*0002*/ 	.short	(.L_7 - .L_6)
.L_6:
        /*0004*/ 	.word	0x00000082


	//----- nvinfo : EIATTR_KPARAM_INFO
	.align		4
.L_7:
        /*0008*/ 	.byte	0x04, 0x17
        /*000a*/ 	.short	(.L_9 - .L_8)
.L_8:
        /*000c*/ 	.word	0x00000000
        /*0010*/ 	.short	0x0003
        /*0012*/ 	.short	0x0018
        /*0014*/ 	.byte	0x00, 0xf0, 0x11, 0x00


	//----- nvinfo : EIATTR_KPARAM_INFO
	.align		4
.L_9:
        /*0018*/ 	.byte	0x04, 0x17
        /*001a*/ 	.short	(.L_11 - .L_10)
.L_10:
        /*001c*/ 	.word	0x00000000
        /*0020*/ 	.short	0x0002
        /*0022*/ 	.short	0x0010
        /*0024*/ 	.byte	0x00, 0xf5, 0x21, 0x00


	//----- nvinfo : EIATTR_KPARAM_INFO
	.align		4
.L_11:
        /*0028*/ 	.byte	0x04, 0x17
        /*002a*/ 	.short	(.L_13 - .L_12)
.L_12:
        /*002c*/ 	.word	0x00000000
        /*0030*/ 	.short	0x0001
        /*0032*/ 	.short	0x0008
        /*0034*/ 	.byte	0x00, 0xf5, 0x21, 0x00


	//----- nvinfo : EIATTR_KPARAM_INFO
	.align		4
.L_13:
        /*0038*/ 	.byte	0x04, 0x17
        /*003a*/ 	.short	(.L_15 - .L_14)
.L_14:
        /*003c*/ 	.word	0x00000000
        /*0040*/ 	.short	0x0000
        /*0042*/ 	.short	0x0000
        /*0044*/ 	.byte	0x00, 0xf5, 0x21, 0x00


	//----- nvinfo : EIATTR_SPARSE_MMA_MASK
	.align		4
.L_15:
        /*0048*/ 	.byte	0x03, 0x50
        /*004a*/ 	.short	0x0000


	//----- nvinfo : EIATTR_MAXREG_COUNT
	.align		4
        /*004c*/ 	.byte	0x03, 0x1b
        /*004e*/ 	.short	0x00ff


	//----- nvinfo : EIATTR_MERCURY_ISA_VERSION
	.align		4
        /*0050*/ 	.byte	0x03, 0x5f
        /*0052*/ 	.short	0x0101


	//----- nvinfo : EIATTR_VRC_CTA_INIT_COUNT
	.align		4
        /*0054*/ 	.byte	0x02, 0x4a
	.zero		1
	.zero		1


	//----- nvinfo : EIATTR_EXIT_INSTR_OFFSETS
	.align		4
        /*0058*/ 	.byte	0x04, 0x1c
        /*005a*/ 	.short	(.L_17 - .L_16)


	//   ....[0]....
.L_16:
        /*005c*/ 	.word	0x000000d0


	//----- nvinfo : EIATTR_CBANK_PARAM_SIZE
	.align		4
.L_17:
        /*0060*/ 	.byte	0x03, 0x19
        /*0062*/ 	.short	0x001c


	//----- nvinfo : EIATTR_PARAM_CBANK
	.align		4
        /*0064*/ 	.byte	0x04, 0x0a
        /*0066*/ 	.short	(.L_19 - .L_18)
	.align		4
.L_18:
        /*0068*/ 	.word	index@(.nv.constant0._Z14sumArraysOnGPUPfS_S_i)
        /*006c*/ 	.short	0x0380
        /*006e*/ 	.short	0x001c


	//----- nvinfo : EIATTR_SW_WAR
	.align		4
.L_19:
        /*0070*/ 	.byte	0x04, 0x36
        /*0072*/ 	.short	(.L_21 - .L_20)
.L_20:
        /*0074*/ 	.word	0x00000008
.L_21:


//--------------------- .nv.callgraph             --------------------------
	.section	.nv.callgraph,"",@"SHT_CUDA_CALLGRAPH"
	.align	4
	.sectionentsize	8
	.align		4
        /*0000*/ 	.word	0x00000000
	.align		4
        /*0004*/ 	.word	0xffffffff
	.align		4
        /*0008*/ 	.word	0x00000000
	.align		4
        /*000c*/ 	.word	0xfffffffe
	.align		4
        /*0010*/ 	.word	0x00000000
	.align		4
        /*0014*/ 	.word	0xfffffffd
	.align		4
        /*0018*/ 	.word	0x00000000
	.align		4
        /*001c*/ 	.word	0xfffffffc


//--------------------- .text._Z14sumArraysOnGPUPfS_S_i --------------------------
	.section	.text._Z14sumArraysOnGPUPfS_S_i,"ax",@progbits
	.align	128
        .global         _Z14sumArraysOnGPUPfS_S_i
        .type           _Z14sumArraysOnGPUPfS_S_i,@function
        .size           _Z14sumArraysOnGPUPfS_S_i,(.L_x_1 - _Z14sumArraysOnGPUPfS_S_i)
        .other          _Z14sumArraysOnGPUPfS_S_i,@"STO_CUDA_ENTRY STV_DEFAULT"
_Z14sumArraysOnGPUPfS_S_i:
.text._Z14sumArraysOnGPUPfS_S_i:
[----:B------:R-:W-:Y:S01]  /*0000*/  LDC R1, c[0x0][0x37c] ;  /* 0x0000df00ff017b82 */ /* 0x000fe20000000800 */
[----:B------:R-:W0:Y:S07]  /*0010*/  S2R R9, SR_TID.X ;  /* 0x0000000000097919 */ /* 0x000e2e0000002100 */
[----:B------:R-:W0:Y:S01]  /*0020*/  LDC.64 R2, c[0x0][0x380] ;  /* 0x0000e000ff027b82 */ /* 0x000e220000000a00 */
[----:B------:R-:W1:Y:S07]  /*0030*/  LDCU.64 UR4, c[0x0][0x358] ;  /* 0x00006b00ff0477ac */ /* 0x000e6e0008000a00 */
[----:B------:R-:W2:Y:S08]  /*0040*/  LDC.64 R4, c[0x0][0x388] ;  /* 0x0000e200ff047b82 */ /* 0x000eb00000000a00 */
[----:B------:R-:W3:Y:S01]  /*0050*/  LDC.64 R6, c[0x0][0x390] ;  /* 0x0000e400ff067b82 */ /* 0x000ee20000000a00 */
[----:B0-----:R-:W-:-:S04]  /*0060*/  IMAD.WIDE.U32 R2, R9, 0x4, R2 ;  /* 0x0000000409027825 */ /* 0x001fc800078e0002 */
[C---:B--2---:R-:W-:Y:S02]  /*0070*/  IMAD.WIDE.U32 R4, R9.reuse, 0x4, R4 ;  /* 0x0000000409047825 */ /* 0x044fe400078e0004 */
[----:B-1----:R-:W2:Y:S04]  /*0080*/  LDG.E R2, desc[UR4][R2.64] ;  /* 0x0000000402027981 */ /* 0x002ea8000c1e1900 */
[----:B------:R-:W2:Y:S01]  /*0090*/  LDG.E R5, desc[UR4][R4.64] ;  /* 0x0000000404057981 */ /* 0x000ea2000c1e1900 */
[----:B---3--:R-:W-:-:S04]  /*00a0*/  IMAD.WIDE.U32 R6, R9, 0x4, R6 ;  /* 0x0000000409067825 */ /* 0x008fc800078e0006 */
[----:B--2---:R-:W-:-:S05]  /*00b0*/  FADD R9, R2, R5 ;  /* 0x0000000502097221 */ /* 0x004fca0000000000 */
[----:B------:R-:W-:Y:S01]  /*00c0*/  STG.E desc[UR4][R6.64], R9 ;  /* 0x0000000906007986 */ /* 0x000fe2000c101904 */
[----:B------:R-:W-:Y:S05]  /*00d0*/  EXIT ;  /* 0x000000000000794d */ /* 0x000fea0003800000 */
.L_x_0:
[----:B------:R-:W-:-:S00]  /*00e0*/  BRA `(.L_x_0) ;  /* 0xfffffffc00fc7947 */ /* 0x000fc0000383ffff */
[----:B------:R-:W-:-:S00]  /*00f0*/  NOP ;  /* 0x0000000000007918 */ /* 0x000fc00000000000 */
        /* <DEDUP_REMOVED lines=8> */
.L_x_1:


//--------------------- .nv.shared.reserved.0     --------------------------
	.section	.nv.shared.reserved.0,"aw",@nobits
	.weak		__nv_reservedSMEM_offset_0_alias
	.size		__nv_reservedSMEM_offset_0_alias, 0, 64
	.other		__nv_reservedSMEM_offset_0_alias,@"STO_CUDA_RESERVED_SHARED STV_DEFAULT"
__nv_reservedSMEM_offset_0_alias:
	.zero		0
	.zero		64


//--------------------- .nv.constant0._Z14sumArraysOnGPUPfS_S_i --------------------------
	.section	.nv.constant0._Z14sumArraysOnGPUPfS_S_i,"a",@progbits
	.sectionflags	@""
	.align	4
.nv.constant0._Z14sumArraysOnGPUPfS_S_i:
	.zero		924


//--------------------- SYMBOLS --------------------------

	.type		.nv.reservedSmem.offset0,@object
	.size		.nv.reservedSmem.offset0,0x4
